.version 2.0 
.target sm_20
.global .u32  gresult;
.global .u32  gargc;

// For Maxwell expect the mad.hi to become lea
.entry main {
   .reg .u32 a, b, c;

   ld.global.u32  b, [gresult];
   ld.global.u32  c, [gargc];
   mad.hi.u32   a, b, 32, c;
   st.global.u32 [gresult], a;
   
   exit;
}


// ===== COMPILED SASS (sm_100) =====

	.target	sm_100

	.elftype	@"ET_EXEC"


//--------------------- .note.nv.tkinfo           --------------------------
	.section	.note.nv.tkinfo,"",@"SHT_NOTE"
	.sectionflags	@"SHF_NOTE_NV_TKINFO"
	.tkinfo
        /*0018*/ 	.word	0x00000002
        /*0030*/ 	.string	""
        /*0030*/ 	.string	"ptxas"
        /*0030*/ 	.string	"Cuda compilation tools, release 13.0, V13.0.88"
        /*0030*/ 	.string	"Build cuda_13.0.r13.0/compiler.36424714_0"
        /*0030*/ 	.string	"-arch sm_100 "



//--------------------- .note.nv.cuinfo           --------------------------
	.section	.note.nv.cuinfo,"",@"SHT_NOTE"
	.sectionflags	@"SHF_NOTE_NV_CUINFO"
        /*0018*/ 	.short	0x0002
        /*001a*/ 	.short	0x0014
        /*001c*/ 	.short	0x0082
	.zero		2


//--------------------- .nv.info                  --------------------------
	.section	.nv.info,"",@"SHT_CUDA_INFO"
	.align	4


	//----- nvinfo : EIATTR_REGCOUNT
	.align		4
        /*0000*/ 	.byte	0x04, 0x2f
        /*0002*/ 	.short	(.L_3 - .L_2)
	.align		4
.L_2:
        /*0004*/ 	.word	index@(main)
        /*0008*/ 	.word	0x0000000a


	//----- nvinfo : EIATTR_FRAME_SIZE
	.align		4
.L_3:
        /*000c*/ 	.byte	0x04, 0x11
        /*000e*/ 	.short	(.L_5 - .L_4)
	.align		4
.L_4:
        /*0010*/ 	.word	index@(main)
        /*0014*/ 	.word	0x00000000


	//----- nvinfo : EIATTR_MIN_STACK_SIZE
	.align		4
.L_5:
        /*0018*/ 	.byte	0x04, 0x12
        /*001a*/ 	.short	(.L_7 - .L_6)
	.align		4
.L_6:
        /*001c*/ 	.word	index@(main)
        /*0020*/ 	.word	0x00000000
.L_7:


//--------------------- .nv.compat                --------------------------
	.section	.nv.compat,"",@"SHT_CUDA_COMPAT_INFO"
	.align	4
        /*0000*/ 	.byte	0x02, 0x09, 0x00, 0x00, 0x02, 0x02, 0x01, 0x00, 0x02, 0x05, 0x05, 0x00, 0x03, 0x07, 0x01, 0x01
        /*0010*/ 	.byte	0x02, 0x03, 0x00, 0x00, 0x02, 0x06, 0x01, 0x00, 0x04, 0x0b, 0x08, 0x00, 0x09, 0x00, 0x00, 0x00
        /*0020*/ 	.byte	0x00, 0x00, 0x00, 0x00


//--------------------- .nv.info.main             --------------------------
	.section	.nv.info.main,"",@"SHT_CUDA_INFO"
	.sectionflags	@""
	.align	4


	//----- nvinfo : EIATTR_CUDA_API_VERSION
	.align		4
        /*0000*/ 	.byte	0x04, 0x37
        /*0002*/ 	.short	(.L_9 - .L_8)
.L_8:
        /*0004*/ 	.word	0x00000082


	//----- nvinfo : EIATTR_SPARSE_MMA_MASK
	.align		4
.L_9:
        /*0008*/ 	.byte	0x03, 0x50
        /*000a*/ 	.short	0x0000


	//----- nvinfo : EIATTR_MAXREG_COUNT
	.align		4
        /*000c*/ 	.byte	0x03, 0x1b
        /*000e*/ 	.short	0x00ff


	//----- nvinfo : EIATTR_MERCURY_ISA_VERSION
	.align		4
        /*0010*/ 	.byte	0x03, 0x5f
        /*0012*/ 	.short	0x0101


	//----- nvinfo : EIATTR_VRC_CTA_INIT_COUNT
	.align		4
        /*0014*/ 	.byte	0x02, 0x4a
	.zero		1
	.zero		1


	//----- nvinfo : EIATTR_EXIT_INSTR_OFFSETS
	.align		4
        /*0018*/ 	.byte	0x04, 0x1c
        /*001a*/ 	.short	(.L_11 - .L_10)


	//   ....[0]....
.L_10:
        /*001c*/ 	.word	0x00000080


	//----- nvinfo : EIATTR_SW_WAR
	.align		4
.L_11:
        /*0020*/ 	.byte	0x04, 0x36
        /*0022*/ 	.short	(.L_13 - .L_12)
.L_12:
        /*0024*/ 	.word	0x00000008
.L_13:


//--------------------- .nv.callgraph             --------------------------
	.section	.nv.callgraph,"",@"SHT_CUDA_CALLGRAPH"
	.align	4
	.sectionentsize	8
	.align		4
        /*0000*/ 	.word	0x00000000
	.align		4
        /*0004*/ 	.word	0xffffffff
	.align		4
        /*0008*/ 	.word	0x00000000
	.align		4
        /*000c*/ 	.word	0xfffffffe
	.align		4
        /*0010*/ 	.word	0x00000000
	.align		4
        /*0014*/ 	.word	0xfffffffd
	.align		4
        /*0018*/ 	.word	0x00000000
	.align		4
        /*001c*/ 	.word	0xfffffffc


//--------------------- .nv.constant4             --------------------------
	.section	.nv.constant4,"a",@progbits
	.align	8
	.align		8
.nv.constant4:
        /*0000*/ 	.dword	gresult
	.align		8
        /*0008*/ 	.dword	gargc


//--------------------- .text.main                --------------------------
	.section	.text.main,"ax",@progbits
	.align	128
.text.main:
        .type           main,@function
        .size           main,(.L_x_1 - main)
        .other          main,@"STO_CUDA_ENTRY STV_DEFAULT"
main:
[----:B------:R-:W-:Y:S08]  /*0000*/  LDC R1, c[0x0][0x37c] ;  /* 0x0000df00ff017b82 */ /* 0x000ff00000000800 */
[----:B------:R-:W0:Y:S01]  /*0010*/  LDC.64 R4, c[0x4][0x8] ;  /* 0x01000200ff047b82 */ /* 0x000e220000000a00 */
[----:B------:R-:W0:Y:S07]  /*0020*/  LDCU.64 UR4, c[0x0][0x358] ;  /* 0x00006b00ff0477ac */ /* 0x000e2e0008000a00 */
[----:B------:R-:W1:Y:S01]  /*0030*/  LDC.64 R2, c[0x4][RZ] ;  /* 0x01000000ff027b82 */ /* 0x000e620000000a00 */
[----:B0-----:R-:W2:Y:S04]  /*0040*/  LDG.E R5, desc[UR4][R4.64] ;  /* 0x0000000404057981 */ /* 0x001ea8000c1e1900 */
[----:B-1----:R-:W2:Y:S02]  /*0050*/  LDG.E R0, desc[UR4][R2.64] ;  /* 0x0000000402007981 */ /* 0x002ea4000c1e1900 */
[----:B--2---:R-:W-:-:S05]  /*0060*/  LEA.HI R7, R0, R5, RZ, 0x5 ;  /* 0x0000000500077211 */ /* 0x004fca00078f28ff */
[----:B------:R-:W-:Y:S01]  /*0070*/  STG.E desc[UR4][R2.64], R7 ;  /* 0x0000000702007986 */ /* 0x000fe2000c101904 */
[----:B------:R-:W-:Y:S05]  /*0080*/  EXIT ;  /* 0x000000000000794d */ /* 0x000fea0003800000 */
.L_x_0:
[----:B------:R-:W-:-:S00]  /*0090*/  BRA `(.L_x_0) ;  /* 0xfffffffc00fc7947 */ /* 0x000fc0000383ffff */
[----:B------:R-:W-:-:S00]  /*00a0*/  NOP ;  /* 0x0000000000007918 */ /* 0x000fc00000000000 */
        /* <DEDUP_REMOVED lines=13> */
.L_x_1:


//--------------------- .nv.shared.reserved.0     --------------------------
	.section	.nv.shared.reserved.0,"aw",@nobits
	.weak		__nv_reservedSMEM_offset_0_alias
	.size		__nv_reservedSMEM_offset_0_alias, 0, 64
	.other		__nv_reservedSMEM_offset_0_alias,@"STO_CUDA_RESERVED_SHARED STV_DEFAULT"
__nv_reservedSMEM_offset_0_alias:
	.zero		0
	.zero		64


//--------------------- .nv.global                --------------------------
	.section	.nv.global,"aw",@nobits
	.align	4
.nv.global:
	.type		gresult,@object
	.size		gresult,(gargc - gresult)
gresult:
	.zero		4
	.type		gargc,@object
	.size		gargc,(.L_1 - gargc)
gargc:
	.zero		4
.L_1:


//--------------------- .nv.constant0.main        --------------------------
	.section	.nv.constant0.main,"a",@progbits
	.sectionflags	@""
	.align	4
.nv.constant0.main:
	.zero		896


//--------------------- SYMBOLS --------------------------

	.type		.nv.reservedSmem.offset0,@object
	.size		.nv.reservedSmem.offset0,0x4
